	.headerflags	@"EF_CUDA_TEXMODE_UNIFIED EF_CUDA_64BIT_ADDRESS EF_CUDA_ACCELERATORS EF_CUDA_SM90 EF_CUDA_VIRTUAL_SM(EF_CUDA_SM90)"
	.elftype	@"ET_EXEC"


//--------------------- .nv.info                  --------------------------
	.section	.nv.info,"",@"SHT_CUDA_INFO"
	.align	4


	//----- nvinfo : EIATTR_REGCOUNT
	.align		4
        /*0000*/ 	.byte	0x04, 0x2f
        /*0002*/ 	.short	(.L_3 - .L_2)
	.align		4
.L_2:
        /*0004*/ 	.word	index@(triton_poi_fused__native_batch_norm_legit_no_training_add_14)
        /*0008*/ 	.word	0x00000016


	//----- nvinfo : EIATTR_MIN_STACK_SIZE
	.align		4
.L_3:
        /*000c*/ 	.byte	0x04, 0x12
        /*000e*/ 	.short	(.L_5 - .L_4)
	.align		4
.L_4:
        /*0010*/ 	.word	index@(triton_poi_fused__native_batch_norm_legit_no_training_add_14)
        /*0014*/ 	.word	0x00000000


	//----- nvinfo : EIATTR_FRAME_SIZE
	.align		4
.L_5:
        /*0018*/ 	.byte	0x04, 0x11
        /*001a*/ 	.short	(.L_7 - .L_6)
	.align		4
.L_6:
        /*001c*/ 	.word	index@(triton_poi_fused__native_batch_norm_legit_no_training_add_14)
        /*0020*/ 	.word	0x00000000


	//----- nvinfo : EIATTR_MIN_STACK_SIZE
	.align		4
.L_7:
        /*0024*/ 	.byte	0x04, 0x12
        /*0026*/ 	.short	(.L_9 - .L_8)
	.align		4
.L_8:
        /*0028*/ 	.word	index@(triton_poi_fused__native_batch_norm_legit_no_training_add_14)
        /*002c*/ 	.word	0x00000000
.L_9:


//--------------------- .nv.info.triton_poi_fused__native_batch_norm_legit_no_training_add_14 --------------------------
	.section	.nv.info.triton_poi_fused__native_batch_norm_legit_no_training_add_14,"",@"SHT_CUDA_INFO"
	.sectionflags	@""
	.align	4


	//----- nvinfo : EIATTR_CUDA_API_VERSION
	.align		4
        /*0000*/ 	.byte	0x04, 0x37
        /*0002*/ 	.short	(.L_11 - .L_10)
.L_10:
        /*0004*/ 	.word	0x0000007c


	//----- nvinfo : EIATTR_KPARAM_INFO
	.align		4
.L_11:
        /*0008*/ 	.byte	0x04, 0x17
        /*000a*/ 	.short	(.L_13 - .L_12)
.L_12:
        /*000c*/ 	.word	0x00000000
        /*0010*/ 	.short	0x0007
        /*0012*/ 	.short	0x0038
        /*0014*/ 	.byte	0x00, 0xf0, 0x11, 0x00


	//----- nvinfo : EIATTR_KPARAM_INFO
	.align		4
.L_13:
        /*0018*/ 	.byte	0x04, 0x17
        /*001a*/ 	.short	(.L_15 - .L_14)
.L_14:
        /*001c*/ 	.word	0x00000000
        /*0020*/ 	.short	0x0006
        /*0022*/ 	.short	0x0030
        /*0024*/ 	.byte	0x00, 0xf4, 0x21, 0x00


	//----- nvinfo : EIATTR_KPARAM_INFO
	.align		4
.L_15:
        /*0028*/ 	.byte	0x04, 0x17
        /*002a*/ 	.short	(.L_17 - .L_16)
.L_16:
        /*002c*/ 	.word	0x00000000
        /*0030*/ 	.short	0x0005
        /*0032*/ 	.short	0x0028
        /*0034*/ 	.byte	0x00, 0xf4, 0x21, 0x00


	//----- nvinfo : EIATTR_KPARAM_INFO
	.align		4
.L_17:
        /*0038*/ 	.byte	0x04, 0x17
        /*003a*/ 	.short	(.L_19 - .L_18)
.L_18:
        /*003c*/ 	.word	0x00000000
        /*0040*/ 	.short	0x0004
        /*0042*/ 	.short	0x0020
        /*0044*/ 	.byte	0x00, 0xf4, 0x21, 0x00


	//----- nvinfo : EIATTR_KPARAM_INFO
	.align		4
.L_19:
        /*0048*/ 	.byte	0x04, 0x17
        /*004a*/ 	.short	(.L_21 - .L_20)
.L_20:
        /*004c*/ 	.word	0x00000000
        /*0050*/ 	.short	0x0003
        /*0052*/ 	.short	0x0018
        /*0054*/ 	.byte	0x00, 0xf4, 0x21, 0x00


	//----- nvinfo : EIATTR_KPARAM_INFO
	.align		4
.L_21:
        /*0058*/ 	.byte	0x04, 0x17
        /*005a*/ 	.short	(.L_23 - .L_22)
.L_22:
        /*005c*/ 	.word	0x00000000
        /*0060*/ 	.short	0x0002
        /*0062*/ 	.short	0x0010
        /*0064*/ 	.byte	0x00, 0xf4, 0x21, 0x00


	//----- nvinfo : EIATTR_KPARAM_INFO
	.align		4
.L_23:
        /*0068*/ 	.byte	0x04, 0x17
        /*006a*/ 	.short	(.L_25 - .L_24)
.L_24:
        /*006c*/ 	.word	0x00000000
        /*0070*/ 	.short	0x0001
        /*0072*/ 	.short	0x0008
        /*0074*/ 	.byte	0x00, 0xf4, 0x21, 0x00


	//----- nvinfo : EIATTR_KPARAM_INFO
	.align		4
.L_25:
        /*0078*/ 	.byte	0x04, 0x17
        /*007a*/ 	.short	(.L_27 - .L_26)
.L_26:
        /*007c*/ 	.word	0x00000000
        /*0080*/ 	.short	0x0000
        /*0082*/ 	.short	0x0000
        /*0084*/ 	.byte	0x00, 0xf4, 0x21, 0x00


	//----- nvinfo : EIATTR_SPARSE_MMA_MASK
	.align		4
.L_27:
        /*0088*/ 	.byte	0x03, 0x50
        /*008a*/ 	.short	0x0000


	//----- nvinfo : EIATTR_MAXREG_COUNT
	.align		4
        /*008c*/ 	.byte	0x03, 0x1b
        /*008e*/ 	.short	0x00ff


	//----- nvinfo : EIATTR_EXIT_INSTR_OFFSETS
	.align		4
        /*0090*/ 	.byte	0x04, 0x1c
        /*0092*/ 	.short	(.L_29 - .L_28)


	//   ....[0]....
.L_28:
        /*0094*/ 	.word	0x00000320


	//   ....[1]....
        /*0098*/ 	.word	0x00000340


	//----- nvinfo : EIATTR_REQNTID
	.align		4
.L_29:
        /*009c*/ 	.byte	0x04, 0x10
        /*009e*/ 	.short	(.L_31 - .L_30)
.L_30:
        /*00a0*/ 	.word	0x00000080
        /*00a4*/ 	.word	0x00000001
        /*00a8*/ 	.word	0x00000001


	//----- nvinfo : EIATTR_CBANK_PARAM_SIZE
	.align		4
.L_31:
        /*00ac*/ 	.byte	0x03, 0x19
        /*00ae*/ 	.short	0x003c


	//----- nvinfo : EIATTR_PARAM_CBANK
	.align		4
        /*00b0*/ 	.byte	0x04, 0x0a
        /*00b2*/ 	.short	(.L_33 - .L_32)
	.align		4
.L_32:
        /*00b4*/ 	.word	index@(.nv.constant0.triton_poi_fused__native_batch_norm_legit_no_training_add_14)
        /*00b8*/ 	.short	0x0210
        /*00ba*/ 	.short	0x003c


	//----- nvinfo : EIATTR_SW_WAR
	.align		4
.L_33:
        /*00bc*/ 	.byte	0x04, 0x36
        /*00be*/ 	.short	(.L_35 - .L_34)
.L_34:
        /*00c0*/ 	.word	0x00000008
.L_35:


//--------------------- .nv.callgraph             --------------------------
	.section	.nv.callgraph,"",@"SHT_CUDA_CALLGRAPH"
	.align	4
	.sectionentsize	8
	.align		4
        /*0000*/ 	.word	0x00000000
	.align		4
        /*0004*/ 	.word	0xffffffff
	.align		4
        /*0008*/ 	.word	0x00000000
	.align		4
        /*000c*/ 	.word	0xfffffffe
	.align		4
        /*0010*/ 	.word	0x00000000
	.align		4
        /*0014*/ 	.word	0xfffffffd
	.align		4
        /*0018*/ 	.word	0x00000000
	.align		4
        /*001c*/ 	.word	0xfffffffc


//--------------------- .nv.constant4             --------------------------
	.section	.nv.constant4,"a",@progbits
	.align	8
	.align		8
.nv.constant4:
        /*0000*/ 	.dword	_$_str
	.align		8
        /*0008*/ 	.dword	_$_str_$_2


//--------------------- .text.triton_poi_fused__native_batch_norm_legit_no_training_add_14 --------------------------
	.section	.text.triton_poi_fused__native_batch_norm_legit_no_training_add_14,"ax",@progbits
	.align	128
        .global         triton_poi_fused__native_batch_norm_legit_no_training_add_14
        .type           triton_poi_fused__native_batch_norm_legit_no_training_add_14,@function
        .size           triton_poi_fused__native_batch_norm_legit_no_training_add_14,(.L_x_1 - triton_poi_fused__native_batch_norm_legit_no_training_add_14)
        .other          triton_poi_fused__native_batch_norm_legit_no_training_add_14,@"STO_CUDA_ENTRY STV_DEFAULT"
triton_poi_fused__native_batch_norm_legit_no_training_add_14:
.text.triton_poi_fused__native_batch_norm_legit_no_training_add_14:
[----:B------:R-:W0:Y:S01]  /*0000*/  LDC R1, c[0x0][0x28] ;  /* 0x00000a00ff017b82 */ /* 0x000e220000000800 */
[----:B------:R-:W1:Y:S07]  /*0010*/  S2R R0, SR_TID.X ;  /* 0x0000000000007919 */ /* 0x000e6e0000002100 */
[----:B------:R-:W2:Y:S01]  /*0020*/  LDC.64 R12, c[0x0][0x228] ;  /* 0x00008a00ff0c7b82 */ /* 0x000ea20000000a00 */
[----:B------:R-:W-:Y:S01]  /*0030*/  ULDC.64 UR4, c[0x0][0x208] ;  /* 0x0000820000047ab9 */ /* 0x000fe20000000a00 */
[----:B------:R-:W3:Y:S06]  /*0040*/  S2R R3, SR_CTAID.X ;  /* 0x0000000000037919 */ /* 0x000eec0000002500 */
[----:B------:R-:W4:Y:S08]  /*0050*/  LDC.64 R8, c[0x0][0x218] ;  /* 0x00008600ff087b82 */ /* 0x000f300000000a00 */
[----:B------:R-:W5:Y:S08]  /*0060*/  LDC.64 R10, c[0x0][0x220] ;  /* 0x00008800ff0a7b82 */ /* 0x000f700000000a00 */
[----:B------:R-:W5:Y:S01]  /*0070*/  LDC.64 R14, c[0x0][0x230] ;  /* 0x00008c00ff0e7b82 */ /* 0x000f620000000a00 */
[----:B-1----:R-:W-:-:S07]  /*0080*/  LOP3.LUT R0, R0, 0x7f, RZ, 0xc0, !PT ;  /* 0x0000007f00007812 */ /* 0x002fce00078ec0ff */
[----:B------:R-:W1:Y:S01]  /*0090*/  LDC.64 R16, c[0x0][0x238] ;  /* 0x00008e00ff107b82 */ /* 0x000e620000000a00 */
[----:B---3--:R-:W-:-:S04]  /*00a0*/  LEA R0, R3, R0, 0x7 ;  /* 0x0000000003007211 */ /* 0x008fc800078e38ff */
[C---:B------:R-:W-:Y:S01]  /*00b0*/  ISETP.GE.AND P2, PT, R0.reuse, 0x600, PT ;  /* 0x000006000000780c */ /* 0x040fe20003f46270 */
[----:B------:R-:W-:Y:S02]  /*00c0*/  IMAD.HI R2, R0, 0x2aaaaaab, RZ ;  /* 0x2aaaaaab00027827 */ /* 0x000fe400078e02ff */
[----:B------:R-:W3:Y:S03]  /*00d0*/  LDC.64 R4, c[0x0][0x210] ;  /* 0x00008400ff047b82 */ /* 0x000ee60000000a00 */
[----:B------:R-:W-:-:S04]  /*00e0*/  SHF.R.U32.HI R3, RZ, 0x1f, R2 ;  /* 0x0000001fff037819 */ /* 0x000fc80000011602 */
[----:B------:R-:W-:-:S05]  /*00f0*/  LEA.HI R3, R2, R3, RZ, 0x1a ;  /* 0x0000000302037211 */ /* 0x000fca00078fd0ff */
[----:B------:R-:W-:Y:S01]  /*0100*/  IMAD R19, R3, -0x180, R0 ;  /* 0xfffffe8003137824 */ /* 0x000fe200078e0200 */
[----:B------:R-:W-:-:S03]  /*0110*/  CS2R R2, SRZ ;  /* 0x0000000000027805 */ /* 0x000fc6000001ff00 */
[----:B--2---:R-:W-:-:S05]  /*0120*/  IMAD.WIDE R12, R19, 0x4, R12 ;  /* 0x00000004130c7825 */ /* 0x004fca00078e020c */
[----:B------:R2:W3:Y:S01]  /*0130*/  @!P2 LDG.E.EL R2, desc[UR4][R12.64] ;  /* 0x000000040c02a981 */ /* 0x0004e2000c2e1900 */
[----:B------:R-:W-:Y:S01]  /*0140*/  CS2R R6, SRZ ;  /* 0x0000000000067805 */ /* 0x000fe2000001ff00 */
[----:B----4-:R-:W-:Y:S01]  /*0150*/  IMAD.WIDE R8, R0, 0x4, R8 ;  /* 0x0000000400087825 */ /* 0x010fe200078e0208 */
[----:B------:R-:W-:-:S03]  /*0160*/  HFMA2.MMA R18, -RZ, RZ, 0, 0 ;  /* 0x00000000ff127435 */ /* 0x000fc600000001ff */
[C---:B-----5:R-:W-:Y:S01]  /*0170*/  IMAD.WIDE R10, R19.reuse, 0x4, R10 ;  /* 0x00000004130a7825 */ /* 0x060fe200078e020a */
[----:B------:R4:W5:Y:S04]  /*0180*/  @!P2 LDG.E R6, desc[UR4][R8.64] ;  /* 0x000000040806a981 */ /* 0x000968000c1e1900 */
[----:B------:R3:W5:Y:S01]  /*0190*/  @!P2 LDG.E.EL R3, desc[UR4][R10.64] ;  /* 0x000000040a03a981 */ /* 0x000762000c2e1900 */
[----:B0-2---:R-:W-:-:S04]  /*01a0*/  IMAD.WIDE R12, R19, 0x4, R14 ;  /* 0x00000004130c7825 */ /* 0x005fc800078e020e */
[----:B-1----:R-:W-:Y:S01]  /*01b0*/  IMAD.WIDE R14, R19, 0x4, R16 ;  /* 0x00000004130e7825 */ /* 0x002fe200078e0210 */
[----:B------:R-:W-:Y:S01]  /*01c0*/  MOV R16, RZ ;  /* 0x000000ff00107202 */ /* 0x000fe20000000f00 */
[----:B------:R-:W2:Y:S01]  /*01d0*/  @!P2 LDG.E.EL R7, desc[UR4][R12.64] ;  /* 0x000000040c07a981 */ /* 0x000ea2000c2e1900 */
[----:B----4-:R-:W0:Y:S01]  /*01e0*/  LDC.64 R8, c[0x0][0x240] ;  /* 0x00009000ff087b82 */ /* 0x010e220000000a00 */
[----:B---3--:R-:W-:Y:S02]  /*01f0*/  IMAD.WIDE R4, R0, 0x4, R4 ;  /* 0x0000000400047825 */ /* 0x008fe400078e0204 */
[----:B------:R-:W2:Y:S04]  /*0200*/  @!P2 LDG.E.EL R18, desc[UR4][R14.64] ;  /* 0x000000040e12a981 */ /* 0x000ea8000c2e1900 */
[----:B------:R-:W3:Y:S01]  /*0210*/  @!P2 LDG.E R16, desc[UR4][R4.64] ;  /* 0x000000040410a981 */ /* 0x000ee2000c1e1900 */
[----:B------:R-:W-:Y:S01]  /*0220*/  HFMA2.MMA R11, -RZ, RZ, 1.625, 0 ;  /* 0x3e800000ff0b7435 */ /* 0x000fe200000001ff */
[----:B------:R-:W-:-:S04]  /*0230*/  FADD R2, R2, 9.9999997473787516356e-06 ;  /* 0x3727c5ac02027421 */ /* 0x000fc80000000000 */
[----:B------:R-:W1:Y:S01]  /*0240*/  MUFU.SQRT R10, R2 ;  /* 0x00000002000a7308 */ /* 0x000e620000002000 */
[----:B-----5:R-:W-:Y:S01]  /*0250*/  FADD R3, -R3, R6 ;  /* 0x0000000603037221 */ /* 0x020fe20000000100 */
[C---:B-1----:R-:W-:Y:S02]  /*0260*/  FSETP.GT.AND P0, PT, R10.reuse, 8.50705917302346158658e+37, PT ;  /* 0x7e8000000a00780b */ /* 0x042fe40003f04000 */
[----:B------:R-:W-:Y:S02]  /*0270*/  FSETP.GEU.AND P1, PT, R10, 1.175494350822287508e-38, PT ;  /* 0x008000000a00780b */ /* 0x000fe40003f2e000 */
[----:B------:R-:W-:-:S09]  /*0280*/  FSEL R11, R11, 1, P0 ;  /* 0x3f8000000b0b7808 */ /* 0x000fd20000000000 */
[----:B------:R-:W-:Y:S02]  /*0290*/  @P0 FMUL R10, R10, 0.25 ;  /* 0x3e8000000a0a0820 */ /* 0x000fe40000400000 */
[----:B------:R-:W-:Y:S02]  /*02a0*/  @!P1 FMUL R11, R11, 16777216 ;  /* 0x4b8000000b0b9820 */ /* 0x000fe40000400000 */
[----:B------:R-:W-:-:S06]  /*02b0*/  @!P1 FMUL R10, R10, 16777216 ;  /* 0x4b8000000a0a9820 */ /* 0x000fcc0000400000 */
[----:B------:R-:W1:Y:S02]  /*02c0*/  MUFU.RCP R10, R10 ;  /* 0x0000000a000a7308 */ /* 0x000e640000001000 */
[----:B-1----:R-:W-:-:S04]  /*02d0*/  FMUL R2, R10, R11 ;  /* 0x0000000b0a027220 */ /* 0x002fc80000400000 */
[----:B------:R-:W-:-:S04]  /*02e0*/  FMUL R3, R3, R2 ;  /* 0x0000000203037220 */ /* 0x000fc80000400000 */
[----:B--2---:R-:W-:Y:S01]  /*02f0*/  FFMA R7, R3, R7, R18 ;  /* 0x0000000703077223 */ /* 0x004fe20000000012 */
[----:B0-----:R-:W-:-:S04]  /*0300*/  IMAD.WIDE R2, R0, 0x4, R8 ;  /* 0x0000000400027825 */ /* 0x001fc800078e0208 */
[----:B---3--:R-:W-:Y:S01]  /*0310*/  FADD R7, R7, R16 ;  /* 0x0000001007077221 */ /* 0x008fe20000000000 */
[----:B------:R-:W-:Y:S06]  /*0320*/  @P2 EXIT ;  /* 0x000000000000294d */ /* 0x000fec0003800000 */
[----:B------:R-:W-:Y:S01]  /*0330*/  STG.E desc[UR4][R2.64], R7 ;  /* 0x0000000702007986 */ /* 0x000fe2000c101904 */
[----:B------:R-:W-:Y:S05]  /*0340*/  EXIT ;  /* 0x000000000000794d */ /* 0x000fea0003800000 */
.L_x_0:
[----:B------:R-:W-:-:S00]  /*0350*/  BRA `(.L_x_0) ;  /* 0xfffffffc00fc7947 */ /* 0x000fc0000383ffff */
[----:B------:R-:W-:-:S00]  /*0360*/  NOP ;  /* 0x0000000000007918 */ /* 0x000fc00000000000 */
        /* <DEDUP_REMOVED lines=9> */
.L_x_1:


//--------------------- .nv.global.init           --------------------------
	.section	.nv.global.init,"aw",@progbits
.nv.global.init:
	.type		_$_str,@object
	.size		_$_str,(_$_str_$_2 - _$_str)
_$_str:
        /*0000*/ 	.byte	0x5f, 0x5f, 0x43, 0x55, 0x44, 0x41, 0x5f, 0x46, 0x54, 0x5a, 0x00
	.type		_$_str_$_2,@object
	.size		_$_str_$_2,(.L_1 - _$_str_$_2)
_$_str_$_2:
        /*000b*/ 	.byte	0x5f, 0x5f, 0x43, 0x55, 0x44, 0x41, 0x5f, 0x50, 0x52, 0x45, 0x43, 0x5f, 0x53, 0x51, 0x52, 0x54
        /*001b*/ 	.byte	0x00
.L_1:


//--------------------- .nv.constant0.triton_poi_fused__native_batch_norm_legit_no_training_add_14 --------------------------
	.section	.nv.constant0.triton_poi_fused__native_batch_norm_legit_no_training_add_14,"a",@progbits
	.sectionflags	@""
	.align	4
.nv.constant0.triton_poi_fused__native_batch_norm_legit_no_training_add_14:
	.zero		588
